	.headerflags	@"EF_CUDA_TEXMODE_UNIFIED EF_CUDA_64BIT_ADDRESS EF_CUDA_ACCELERATORS EF_CUDA_SM90 EF_CUDA_VIRTUAL_SM(EF_CUDA_SM90)"
	.elftype	@"ET_EXEC"


//--------------------- .nv.info                  --------------------------
	.section	.nv.info,"",@"SHT_CUDA_INFO"
	.align	4


	//----- nvinfo : EIATTR_REGCOUNT
	.align		4
        /*0000*/ 	.byte	0x04, 0x2f
        /*0002*/ 	.short	(.L_2 - .L_1)
	.align		4
.L_1:
        /*0004*/ 	.word	index@(triton_per_fused_native_group_norm_2)
        /*0008*/ 	.word	0x00000014


	//----- nvinfo : EIATTR_MIN_STACK_SIZE
	.align		4
.L_2:
        /*000c*/ 	.byte	0x04, 0x12
        /*000e*/ 	.short	(.L_4 - .L_3)
	.align		4
.L_3:
        /*0010*/ 	.word	index@(triton_per_fused_native_group_norm_2)
        /*0014*/ 	.word	0x00000000


	//----- nvinfo : EIATTR_FRAME_SIZE
	.align		4
.L_4:
        /*0018*/ 	.byte	0x04, 0x11
        /*001a*/ 	.short	(.L_6 - .L_5)
	.align		4
.L_5:
        /*001c*/ 	.word	index@(triton_per_fused_native_group_norm_2)
        /*0020*/ 	.word	0x00000000


	//----- nvinfo : EIATTR_MIN_STACK_SIZE
	.align		4
.L_6:
        /*0024*/ 	.byte	0x04, 0x12
        /*0026*/ 	.short	(.L_8 - .L_7)
	.align		4
.L_7:
        /*0028*/ 	.word	index@(triton_per_fused_native_group_norm_2)
        /*002c*/ 	.word	0x00000000
.L_8:


//--------------------- .nv.info.triton_per_fused_native_group_norm_2 --------------------------
	.section	.nv.info.triton_per_fused_native_group_norm_2,"",@"SHT_CUDA_INFO"
	.sectionflags	@""
	.align	4


	//----- nvinfo : EIATTR_CUDA_API_VERSION
	.align		4
        /*0000*/ 	.byte	0x04, 0x37
        /*0002*/ 	.short	(.L_10 - .L_9)
.L_9:
        /*0004*/ 	.word	0x0000007c


	//----- nvinfo : EIATTR_KPARAM_INFO
	.align		4
.L_10:
        /*0008*/ 	.byte	0x04, 0x17
        /*000a*/ 	.short	(.L_12 - .L_11)
.L_11:
        /*000c*/ 	.word	0x00000000
        /*0010*/ 	.short	0x0005
        /*0012*/ 	.short	0x0024
        /*0014*/ 	.byte	0x00, 0xf0, 0x11, 0x00


	//----- nvinfo : EIATTR_KPARAM_INFO
	.align		4
.L_12:
        /*0018*/ 	.byte	0x04, 0x17
        /*001a*/ 	.short	(.L_14 - .L_13)
.L_13:
        /*001c*/ 	.word	0x00000000
        /*0020*/ 	.short	0x0004
        /*0022*/ 	.short	0x0020
        /*0024*/ 	.byte	0x00, 0xf0, 0x11, 0x00


	//----- nvinfo : EIATTR_KPARAM_INFO
	.align		4
.L_14:
        /*0028*/ 	.byte	0x04, 0x17
        /*002a*/ 	.short	(.L_16 - .L_15)
.L_15:
        /*002c*/ 	.word	0x00000000
        /*0030*/ 	.short	0x0003
        /*0032*/ 	.short	0x0018
        /*0034*/ 	.byte	0x00, 0xf4, 0x21, 0x00


	//----- nvinfo : EIATTR_KPARAM_INFO
	.align		4
.L_16:
        /*0038*/ 	.byte	0x04, 0x17
        /*003a*/ 	.short	(.L_18 - .L_17)
.L_17:
        /*003c*/ 	.word	0x00000000
        /*0040*/ 	.short	0x0002
        /*0042*/ 	.short	0x0010
        /*0044*/ 	.byte	0x00, 0xf4, 0x21, 0x00


	//----- nvinfo : EIATTR_KPARAM_INFO
	.align		4
.L_18:
        /*0048*/ 	.byte	0x04, 0x17
        /*004a*/ 	.short	(.L_20 - .L_19)
.L_19:
        /*004c*/ 	.word	0x00000000
        /*0050*/ 	.short	0x0001
        /*0052*/ 	.short	0x0008
        /*0054*/ 	.byte	0x00, 0xf4, 0x21, 0x00


	//----- nvinfo : EIATTR_KPARAM_INFO
	.align		4
.L_20:
        /*0058*/ 	.byte	0x04, 0x17
        /*005a*/ 	.short	(.L_22 - .L_21)
.L_21:
        /*005c*/ 	.word	0x00000000
        /*0060*/ 	.short	0x0000
        /*0062*/ 	.short	0x0000
        /*0064*/ 	.byte	0x00, 0xf4, 0x21, 0x00


	//----- nvinfo : EIATTR_SPARSE_MMA_MASK
	.align		4
.L_22:
        /*0068*/ 	.byte	0x03, 0x50
        /*006a*/ 	.short	0x0000


	//----- nvinfo : EIATTR_MAXREG_COUNT
	.align		4
        /*006c*/ 	.byte	0x03, 0x1b
        /*006e*/ 	.short	0x00ff


	//----- nvinfo : EIATTR_COOP_GROUP_MASK_REGIDS
	.align		4
        /*0070*/ 	.byte	0x04, 0x29
        /*0072*/ 	.short	(.L_24 - .L_23)


	//   ....[0]....
.L_23:
        /*0074*/ 	.word	0xffffffff


	//   ....[1]....
        /*0078*/ 	.word	0xffffffff


	//   ....[2]....
        /*007c*/ 	.word	0xffffffff


	//   ....[3]....
        /*0080*/ 	.word	0xffffffff


	//   ....[4]....
        /*0084*/ 	.word	0xffffffff


	//   ....[5]....
        /*0088*/ 	.word	0xffffffff


	//   ....[6]....
        /*008c*/ 	.word	0xffffffff


	//   ....[7]....
        /*0090*/ 	.word	0xffffffff


	//   ....[8]....
        /*0094*/ 	.word	0xffffffff


	//   ....[9]....
        /*0098*/ 	.word	0xffffffff


	//   ....[10]....
        /*009c*/ 	.word	0xffffffff


	//   ....[11]....
        /*00a0*/ 	.word	0xffffffff


	//   ....[12]....
        /*00a4*/ 	.word	0xffffffff


	//   ....[13]....
        /*00a8*/ 	.word	0xffffffff


	//   ....[14]....
        /*00ac*/ 	.word	0xffffffff


	//   ....[15]....
        /*00b0*/ 	.word	0xffffffff


	//----- nvinfo : EIATTR_COOP_GROUP_INSTR_OFFSETS
	.align		4
.L_24:
        /*00b4*/ 	.byte	0x04, 0x28
        /*00b6*/ 	.short	(.L_26 - .L_25)


	//   ....[0]....
.L_25:
        /*00b8*/ 	.word	0x00000140


	//   ....[1]....
        /*00bc*/ 	.word	0x00000160


	//   ....[2]....
        /*00c0*/ 	.word	0x00000190


	//   ....[3]....
        /*00c4*/ 	.word	0x000001c0


	//   ....[4]....
        /*00c8*/ 	.word	0x000001e0


	//   ....[5]....
        /*00cc*/ 	.word	0x00000230


	//   ....[6]....
        /*00d0*/ 	.word	0x00000250


	//   ....[7]....
        /*00d4*/ 	.word	0x00000270


	//   ....[8]....
        /*00d8*/ 	.word	0x00000360


	//   ....[9]....
        /*00dc*/ 	.word	0x00000380


	//   ....[10]....
        /*00e0*/ 	.word	0x000003a0


	//   ....[11]....
        /*00e4*/ 	.word	0x000003c0


	//   ....[12]....
        /*00e8*/ 	.word	0x000003e0


	//   ....[13]....
        /*00ec*/ 	.word	0x00000460


	//   ....[14]....
        /*00f0*/ 	.word	0x00000490


	//   ....[15]....
        /*00f4*/ 	.word	0x000004b0


	//----- nvinfo : EIATTR_EXIT_INSTR_OFFSETS
	.align		4
.L_26:
        /*00f8*/ 	.byte	0x04, 0x1c
        /*00fa*/ 	.short	(.L_28 - .L_27)


	//   ....[0]....
.L_27:
        /*00fc*/ 	.word	0x000005a0


	//   ....[1]....
        /*0100*/ 	.word	0x000005c0


	//----- nvinfo : EIATTR_REQNTID
	.align		4
.L_28:
        /*0104*/ 	.byte	0x04, 0x10
        /*0106*/ 	.short	(.L_30 - .L_29)
.L_29:
        /*0108*/ 	.word	0x00000100
        /*010c*/ 	.word	0x00000001
        /*0110*/ 	.word	0x00000001


	//----- nvinfo : EIATTR_CBANK_PARAM_SIZE
	.align		4
.L_30:
        /*0114*/ 	.byte	0x03, 0x19
        /*0116*/ 	.short	0x0028


	//----- nvinfo : EIATTR_PARAM_CBANK
	.align		4
        /*0118*/ 	.byte	0x04, 0x0a
        /*011a*/ 	.short	(.L_32 - .L_31)
	.align		4
.L_31:
        /*011c*/ 	.word	index@(.nv.constant0.triton_per_fused_native_group_norm_2)
        /*0120*/ 	.short	0x0210
        /*0122*/ 	.short	0x0028


	//----- nvinfo : EIATTR_SW_WAR
	.align		4
.L_32:
        /*0124*/ 	.byte	0x04, 0x36
        /*0126*/ 	.short	(.L_34 - .L_33)
.L_33:
        /*0128*/ 	.word	0x00000008
.L_34:


//--------------------- .nv.callgraph             --------------------------
	.section	.nv.callgraph,"",@"SHT_CUDA_CALLGRAPH"
	.align	4
	.sectionentsize	8
	.align		4
        /*0000*/ 	.word	0x00000000
	.align		4
        /*0004*/ 	.word	0xffffffff
	.align		4
        /*0008*/ 	.word	0x00000000
	.align		4
        /*000c*/ 	.word	0xfffffffe
	.align		4
        /*0010*/ 	.word	0x00000000
	.align		4
        /*0014*/ 	.word	0xfffffffd
	.align		4
        /*0018*/ 	.word	0x00000000
	.align		4
        /*001c*/ 	.word	0xfffffffc


//--------------------- .nv.constant4             --------------------------
	.section	.nv.constant4,"a",@progbits
	.align	8
	.align		8
.nv.constant4:
        /*0000*/ 	.dword	_$_str


//--------------------- .text.triton_per_fused_native_group_norm_2 --------------------------
	.section	.text.triton_per_fused_native_group_norm_2,"ax",@progbits
	.sectionflags	@"SHF_BARRIERS=1"
	.align	128
        .global         triton_per_fused_native_group_norm_2
        .type           triton_per_fused_native_group_norm_2,@function
        .size           triton_per_fused_native_group_norm_2,(.L_x_1 - triton_per_fused_native_group_norm_2)
        .other          triton_per_fused_native_group_norm_2,@"STO_CUDA_ENTRY STV_DEFAULT"
triton_per_fused_native_group_norm_2:
.text.triton_per_fused_native_group_norm_2:
[----:B------:R-:W0:Y:S02]  /*0000*/  LDC R1, c[0x0][0x28] ;  /* 0x00000a00ff017b82 */ /* 0x000e240000000800 */
[----:B------:R-:W1:Y:S01]  /*0010*/  S2R R13, SR_TID.X ;  /* 0x00000000000d7919 */ /* 0x000e620000002100 */
[----:B------:R-:W2:Y:S01]  /*0020*/  LDC.64 R4, c[0x0][0x210] ;  /* 0x00008400ff047b82 */ /* 0x000ea20000000a00 */
[----:B------:R-:W-:Y:S01]  /*0030*/  ULDC.64 UR6, c[0x0][0x208] ;  /* 0x0000820000067ab9 */ /* 0x000fe20000000a00 */
[----:B------:R-:W3:Y:S01]  /*0040*/  S2R R0, SR_CTAID.X ;  /* 0x0000000000007919 */ /* 0x000ee20000002500 */
[----:B-1----:R-:W-:-:S04]  /*0050*/  SHF.L.U32 R2, R13, 0x2, RZ ;  /* 0x000000020d027819 */ /* 0x002fc800000006ff */
[----:B------:R-:W-:-:S04]  /*0060*/  LOP3.LUT R7, R2, 0x3fc, RZ, 0xc0, !PT ;  /* 0x000003fc02077812 */ /* 0x000fc800078ec0ff */
[----:B---3--:R-:W-:-:S05]  /*0070*/  LEA R7, R0, R7, 0xa ;  /* 0x0000000700077211 */ /* 0x008fca00078e50ff */
[----:B--2---:R-:W-:-:S06]  /*0080*/  IMAD.WIDE R4, R7, 0x4, R4 ;  /* 0x0000000407047825 */ /* 0x004fcc00078e0204 */
[----:B------:R-:W2:Y:S01]  /*0090*/  LDG.E.128 R4, desc[UR6][R4.64] ;  /* 0x0000000604047981 */ /* 0x000ea2000c1e1d00 */
[----:B------:R-:W1:Y:S01]  /*00a0*/  S2UR UR5, SR_CgaCtaId ;  /* 0x00000000000579c3 */ /* 0x000e620000008800 */
[C---:B------:R-:W-:Y:S01]  /*00b0*/  LOP3.LUT P1, RZ, R13.reuse, 0x1f, RZ, 0xc0, !PT ;  /* 0x0000001f0dff7812 */ /* 0x040fe2000782c0ff */
[----:B------:R-:W-:Y:S01]  /*00c0*/  UMOV UR4, 0x400 ;  /* 0x0000040000047882 */ /* 0x000fe20000000000 */
[C---:B------:R-:W-:Y:S02]  /*00d0*/  ISETP.GE.AND P2, PT, R13.reuse, 0x8, PT ;  /* 0x000000080d00780c */ /* 0x040fe40003f46270 */
[----:B------:R-:W-:-:S04]  /*00e0*/  LOP3.LUT P0, RZ, R13, 0x7, RZ, 0xc0, !PT ;  /* 0x000000070dff7812 */ /* 0x000fc8000780c0ff */
[----:B------:R-:W-:Y:S01]  /*00f0*/  ISETP.LT.AND P0, PT, R13, 0x8, !P0 ;  /* 0x000000080d00780c */ /* 0x000fe20004701270 */
[----:B-1----:R-:W-:Y:S01]  /*0100*/  UPRMT UR4, UR5, 0x654, UR4 ;  /* 0x0000065405047896 */ /* 0x002fe20008000004 */
[----:B--2---:R-:W-:-:S04]  /*0110*/  FADD R9, R4, R5 ;  /* 0x0000000504097221 */ /* 0x004fc80000000000 */
[----:B------:R-:W-:-:S04]  /*0120*/  FADD R10, R6, R9 ;  /* 0x00000009060a7221 */ /* 0x000fc80000000000 */
[----:B------:R-:W-:-:S05]  /*0130*/  FADD R10, R7, R10 ;  /* 0x0000000a070a7221 */ /* 0x000fca0000000000 */
[----:B------:R-:W1:Y:S02]  /*0140*/  SHFL.BFLY PT, R9, R10, 0x10, 0x1f ;  /* 0x0e001f000a097f89 */ /* 0x000e6400000e0000 */
[----:B-1----:R-:W-:-:S05]  /*0150*/  FADD R9, R10, R9 ;  /* 0x000000090a097221 */ /* 0x002fca0000000000 */
[----:B------:R-:W1:Y:S02]  /*0160*/  SHFL.BFLY PT, R12, R9, 0x8, 0x1f ;  /* 0x0d001f00090c7f89 */ /* 0x000e6400000e0000 */
[----:B-1----:R-:W-:Y:S01]  /*0170*/  FADD R12, R9, R12 ;  /* 0x0000000c090c7221 */ /* 0x002fe20000000000 */
[----:B------:R-:W-:-:S04]  /*0180*/  SHF.R.U32.HI R9, RZ, 0x3, R13 ;  /* 0x00000003ff097819 */ /* 0x000fc8000001160d */
[----:B------:R-:W1:Y:S01]  /*0190*/  SHFL.BFLY PT, R11, R12, 0x4, 0x1f ;  /* 0x0c801f000c0b7f89 */ /* 0x000e6200000e0000 */
[----:B------:R-:W-:Y:S01]  /*01a0*/  LOP3.LUT R9, R9, 0x1c, RZ, 0xc0, !PT ;  /* 0x0000001c09097812 */ /* 0x000fe200078ec0ff */
[----:B-1----:R-:W-:-:S05]  /*01b0*/  FADD R11, R12, R11 ;  /* 0x0000000b0c0b7221 */ /* 0x002fca0000000000 */
[----:B------:R-:W1:Y:S02]  /*01c0*/  SHFL.BFLY PT, R14, R11, 0x2, 0x1f ;  /* 0x0c401f000b0e7f89 */ /* 0x000e6400000e0000 */
[----:B-1----:R-:W-:-:S05]  /*01d0*/  FADD R14, R11, R14 ;  /* 0x0000000e0b0e7221 */ /* 0x002fca0000000000 */
[----:B------:R-:W1:Y:S02]  /*01e0*/  SHFL.BFLY PT, R15, R14, 0x1, 0x1f ;  /* 0x0c201f000e0f7f89 */ /* 0x000e6400000e0000 */
[----:B-1----:R-:W-:-:S05]  /*01f0*/  FADD R10, R14, R15 ;  /* 0x0000000f0e0a7221 */ /* 0x002fca0000000000 */
[----:B------:R-:W-:Y:S01]  /*0200*/  @!P1 STS [R9+UR4], R10 ;  /* 0x0000000a09009988 */ /* 0x000fe20008000804 */
[----:B------:R-:W-:Y:S06]  /*0210*/  BAR.SYNC.DEFER_BLOCKING 0x0 ;  /* 0x0000000000007b1d */ /* 0x000fec0000010000 */
[----:B------:R-:W1:Y:S04]  /*0220*/  @!P2 LDS R8, [R2+UR4] ;  /* 0x000000040208a984 */ /* 0x000e680008000800 */
[----:B-1----:R-:W1:Y:S02]  /*0230*/  SHFL.BFLY PT, R11, R8, 0x4, 0x1f ;  /* 0x0c801f00080b7f89 */ /* 0x002e6400000e0000 */
[----:B-1----:R-:W-:-:S05]  /*0240*/  FADD R11, R8, R11 ;  /* 0x0000000b080b7221 */ /* 0x002fca0000000000 */
[----:B------:R-:W1:Y:S02]  /*0250*/  SHFL.BFLY PT, R12, R11, 0x2, 0x1f ;  /* 0x0c401f000b0c7f89 */ /* 0x000e6400000e0000 */
[----:B-1----:R-:W-:-:S05]  /*0260*/  FADD R12, R11, R12 ;  /* 0x0000000c0b0c7221 */ /* 0x002fca0000000000 */
[----:B------:R-:W1:Y:S02]  /*0270*/  SHFL.BFLY PT, R15, R12, 0x1, 0x1f ;  /* 0x0c201f000c0f7f89 */ /* 0x000e6400000e0000 */
[----:B-1----:R-:W-:-:S05]  /*0280*/  FADD R15, R12, R15 ;  /* 0x0000000f0c0f7221 */ /* 0x002fca0000000000 */
[----:B------:R-:W-:Y:S01]  /*0290*/  @P0 STS [R2+UR4], R15 ;  /* 0x0000000f02000988 */ /* 0x000fe20008000804 */
[----:B------:R-:W-:Y:S06]  /*02a0*/  BAR.SYNC.DEFER_BLOCKING 0x0 ;  /* 0x0000000000007b1d */ /* 0x000fec0000010000 */
[----:B------:R-:W1:Y:S02]  /*02b0*/  LDS R10, [UR4] ;  /* 0x00000004ff0a7984 */ /* 0x000e640008000800 */
[----:B-1----:R-:W-:-:S04]  /*02c0*/  FADD R8, RZ, R10 ;  /* 0x0000000aff087221 */ /* 0x002fc80000000000 */
[----:B------:R-:W-:-:S04]  /*02d0*/  FMUL R8, R8, 0.0009765625 ;  /* 0x3a80000008087820 */ /* 0x000fc80000400000 */
[--C-:B------:R-:W-:Y:S01]  /*02e0*/  FADD R5, R5, -R8.reuse ;  /* 0x8000000805057221 */ /* 0x100fe20000000000 */
[--C-:B------:R-:W-:Y:S01]  /*02f0*/  FADD R4, R4, -R8.reuse ;  /* 0x8000000804047221 */ /* 0x100fe20000000000 */
[--C-:B------:R-:W-:Y:S01]  /*0300*/  FADD R6, R6, -R8.reuse ;  /* 0x8000000806067221 */ /* 0x100fe20000000000 */
[----:B------:R-:W-:Y:S01]  /*0310*/  FADD R7, R7, -R8 ;  /* 0x8000000807077221 */ /* 0x000fe20000000000 */
[----:B------:R-:W-:-:S04]  /*0320*/  FMUL R5, R5, R5 ;  /* 0x0000000505057220 */ /* 0x000fc80000400000 */
[----:B------:R-:W-:-:S04]  /*0330*/  FFMA R5, R4, R4, R5 ;  /* 0x0000000404057223 */ /* 0x000fc80000000005 */
[----:B------:R-:W-:-:S04]  /*0340*/  FFMA R6, R6, R6, R5 ;  /* 0x0000000606067223 */ /* 0x000fc80000000005 */
[----:B------:R-:W-:-:S05]  /*0350*/  FFMA R6, R7, R7, R6 ;  /* 0x0000000707067223 */ /* 0x000fca0000000006 */
[----:B------:R-:W1:Y:S02]  /*0360*/  SHFL.BFLY PT, R5, R6, 0x10, 0x1f ;  /* 0x0e001f0006057f89 */ /* 0x000e6400000e0000 */
[----:B-1----:R-:W-:-:S05]  /*0370*/  FADD R5, R6, R5 ;  /* 0x0000000506057221 */ /* 0x002fca0000000000 */
[----:B------:R-:W1:Y:S02]  /*0380*/  SHFL.BFLY PT, R4, R5, 0x8, 0x1f ;  /* 0x0d001f0005047f89 */ /* 0x000e6400000e0000 */
[----:B-1----:R-:W-:-:S05]  /*0390*/  FADD R4, R5, R4 ;  /* 0x0000000405047221 */ /* 0x002fca0000000000 */
[----:B------:R-:W1:Y:S02]  /*03a0*/  SHFL.BFLY PT, R7, R4, 0x4, 0x1f ;  /* 0x0c801f0004077f89 */ /* 0x000e6400000e0000 */
[----:B-1----:R-:W-:-:S05]  /*03b0*/  FADD R7, R4, R7 ;  /* 0x0000000704077221 */ /* 0x002fca0000000000 */
[----:B------:R-:W1:Y:S02]  /*03c0*/  SHFL.BFLY PT, R10, R7, 0x2, 0x1f ;  /* 0x0c401f00070a7f89 */ /* 0x000e6400000e0000 */
[----:B-1----:R-:W-:-:S05]  /*03d0*/  FADD R10, R7, R10 ;  /* 0x0000000a070a7221 */ /* 0x002fca0000000000 */
[----:B------:R-:W1:Y:S02]  /*03e0*/  SHFL.BFLY PT, R11, R10, 0x1, 0x1f ;  /* 0x0c201f000a0b7f89 */ /* 0x000e6400000e0000 */
[----:B-1----:R-:W-:Y:S01]  /*03f0*/  FADD R12, R10, R11 ;  /* 0x0000000b0a0c7221 */ /* 0x002fe20000000000 */
[----:B------:R-:W-:Y:S08]  /*0400*/  BAR.SYNC.DEFER_BLOCKING 0x0 ;  /* 0x0000000000007b1d */ /* 0x000ff00000010000 */
[----:B------:R-:W1:Y:S01]  /*0410*/  LDC.64 R10, c[0x0][0x220] ;  /* 0x00008800ff0a7b82 */ /* 0x000e620000000a00 */
[----:B------:R2:W-:Y:S07]  /*0420*/  @!P1 STS [R9+UR4], R12 ;  /* 0x0000000c09009988 */ /* 0x0005ee0008000804 */
[----:B------:R-:W-:Y:S01]  /*0430*/  BAR.SYNC.DEFER_BLOCKING 0x0 ;  /* 0x0000000000007b1d */ /* 0x000fe20000010000 */
[----:B--2---:R-:W-:-:S05]  /*0440*/  HFMA2.MMA R12, -RZ, RZ, 0.8125, 0 ;  /* 0x3a800000ff0c7435 */ /* 0x004fca00000001ff */
[----:B------:R-:W2:Y:S04]  /*0450*/  @!P2 LDS R3, [R2+UR4] ;  /* 0x000000040203a984 */ /* 0x000ea80008000800 */
[----:B--2---:R-:W2:Y:S02]  /*0460*/  SHFL.BFLY PT, R6, R3, 0x4, 0x1f ;  /* 0x0c801f0003067f89 */ /* 0x004ea400000e0000 */
[----:B--2---:R-:W-:Y:S02]  /*0470*/  FADD R14, R3, R6 ;  /* 0x00000006030e7221 */ /* 0x004fe40000000000 */
[----:B------:R-:W2:Y:S03]  /*0480*/  LDC.64 R6, c[0x0][0x218] ;  /* 0x00008600ff067b82 */ /* 0x000ea60000000a00 */
[----:B------:R-:W3:Y:S02]  /*0490*/  SHFL.BFLY PT, R5, R14, 0x2, 0x1f ;  /* 0x0c401f000e057f89 */ /* 0x000ee400000e0000 */
[----:B---3--:R-:W-:-:S05]  /*04a0*/  FADD R15, R14, R5 ;  /* 0x000000050e0f7221 */ /* 0x008fca0000000000 */
[----:B------:R-:W3:Y:S02]  /*04b0*/  SHFL.BFLY PT, R4, R15, 0x1, 0x1f ;  /* 0x0c201f000f047f89 */ /* 0x000ee400000e0000 */
[----:B---3--:R-:W-:Y:S02]  /*04c0*/  FADD R17, R15, R4 ;  /* 0x000000040f117221 */ /* 0x008fe40000000000 */
[----:B------:R-:W3:Y:S03]  /*04d0*/  LDC.64 R4, c[0x0][0x228] ;  /* 0x00008a00ff047b82 */ /* 0x000ee60000000a00 */
[----:B------:R3:W-:Y:S05]  /*04e0*/  @P0 STS [R2+UR4], R17 ;  /* 0x0000001102000988 */ /* 0x0007ea0008000804 */
[----:B------:R-:W-:Y:S01]  /*04f0*/  BAR.SYNC.DEFER_BLOCKING 0x0 ;  /* 0x0000000000007b1d */ /* 0x000fe20000010000 */
[----:B------:R-:W-:Y:S01]  /*0500*/  LOP3.LUT P0, RZ, R13, 0xff, RZ, 0xc0, !PT ;  /* 0x000000ff0dff7812 */ /* 0x000fe2000780c0ff */
[----:B---3--:R-:W-:-:S04]  /*0510*/  IMAD.WIDE R2, R0, 0x4, R4 ;  /* 0x0000000400027825 */ /* 0x008fc800078e0204 */
[C---:B--2---:R-:W-:Y:S01]  /*0520*/  IMAD.WIDE R4, R0.reuse, 0x4, R6 ;  /* 0x0000000400047825 */ /* 0x044fe200078e0206 */
[----:B------:R-:W2:Y:S03]  /*0530*/  LDS R9, [UR4] ;  /* 0x00000004ff097984 */ /* 0x000ea60008000800 */
[----:B-1----:R-:W-:-:S04]  /*0540*/  IMAD.WIDE R6, R0, 0x4, R10 ;  /* 0x0000000400067825 */ /* 0x002fc800078e020a */
[----:B--2---:R-:W-:-:S04]  /*0550*/  FADD R9, RZ, R9 ;  /* 0x00000009ff097221 */ /* 0x004fc80000000000 */
[----:B------:R-:W-:-:S04]  /*0560*/  FFMA R12, R9, R12, 9.9999997473787516356e-06 ;  /* 0x3727c5ac090c7423 */ /* 0x000fc8000000000c */
[----:B------:R-:W1:Y:S02]  /*0570*/  MUFU.RSQ R15, R12 ;  /* 0x0000000c000f7308 */ /* 0x000e640000001400 */
[----:B-1----:R1:W-:Y:S04]  /*0580*/  @!P0 STG.E desc[UR6][R2.64], R15 ;  /* 0x0000000f02008986 */ /* 0x0023e8000c101906 */
[----:B------:R1:W-:Y:S01]  /*0590*/  @!P0 STG.E desc[UR6][R4.64], R8 ;  /* 0x0000000804008986 */ /* 0x0003e2000c101906 */
[----:B------:R-:W-:Y:S05]  /*05a0*/  @P0 EXIT ;  /* 0x000000000000094d */ /* 0x000fea0003800000 */
[----:B------:R-:W-:Y:S01]  /*05b0*/  STG.E desc[UR6][R6.64], R9 ;  /* 0x0000000906007986 */ /* 0x000fe2000c101906 */
[----:B------:R-:W-:Y:S05]  /*05c0*/  EXIT ;  /* 0x000000000000794d */ /* 0x000fea0003800000 */
.L_x_0:
[----:B------:R-:W-:-:S00]  /*05d0*/  BRA `(.L_x_0) ;  /* 0xfffffffc00fc7947 */ /* 0x000fc0000383ffff */
[----:B------:R-:W-:-:S00]  /*05e0*/  NOP ;  /* 0x0000000000007918 */ /* 0x000fc00000000000 */
        /* <DEDUP_REMOVED lines=9> */
.L_x_1:


//--------------------- .nv.global.init           --------------------------
	.section	.nv.global.init,"aw",@progbits
.nv.global.init:
	.type		_$_str,@object
	.size		_$_str,(.L_0 - _$_str)
_$_str:
        /*0000*/ 	.byte	0x5f, 0x5f, 0x43, 0x55, 0x44, 0x41, 0x5f, 0x46, 0x54, 0x5a, 0x00
.L_0:


//--------------------- .nv.shared.triton_per_fused_native_group_norm_2 --------------------------
	.section	.nv.shared.triton_per_fused_native_group_norm_2,"aw",@nobits
	.sectionflags	@""
	.align	16
	.zero		1024


//--------------------- .nv.constant0.triton_per_fused_native_group_norm_2 --------------------------
	.section	.nv.constant0.triton_per_fused_native_group_norm_2,"a",@progbits
	.sectionflags	@""
	.align	4
.nv.constant0.triton_per_fused_native_group_norm_2:
	.zero		568
